//
// Generated by NVIDIA NVVM Compiler
//
// Compiler Build ID: CL-36424714
// Cuda compilation tools, release 13.0, V13.0.88
// Based on NVVM 20.0.0
//

.version 9.0
.target sm_100
.address_size 64

	// .globl	_Z9MergePathPiS_S_S_S_i

.visible .entry _Z9MergePathPiS_S_S_S_i(
	.param .u64 .ptr .align 1 _Z9MergePathPiS_S_S_S_i_param_0,
	.param .u64 .ptr .align 1 _Z9MergePathPiS_S_S_S_i_param_1,
	.param .u64 .ptr .align 1 _Z9MergePathPiS_S_S_S_i_param_2,
	.param .u64 .ptr .align 1 _Z9MergePathPiS_S_S_S_i_param_3,
	.param .u64 .ptr .align 1 _Z9MergePathPiS_S_S_S_i_param_4,
	.param .u32 _Z9MergePathPiS_S_S_S_i_param_5
)
{
	.reg .pred 	%p<41>;
	.reg .b32 	%r<143>;
	.reg .b64 	%rd<50>;

	ld.param.u64 	%rd16, [_Z9MergePathPiS_S_S_S_i_param_0];
	ld.param.u64 	%rd17, [_Z9MergePathPiS_S_S_S_i_param_1];
	ld.param.u64 	%rd18, [_Z9MergePathPiS_S_S_S_i_param_2];
	ld.param.u64 	%rd19, [_Z9MergePathPiS_S_S_S_i_param_3];
	ld.param.u64 	%rd20, [_Z9MergePathPiS_S_S_S_i_param_4];
	ld.param.u32 	%r120, [_Z9MergePathPiS_S_S_S_i_param_5];
	cvta.to.global.u64 	%rd1, %rd16;
	cvta.to.global.u64 	%rd2, %rd18;
	cvta.to.global.u64 	%rd3, %rd17;
	cvta.to.global.u64 	%rd4, %rd20;
	cvta.to.global.u64 	%rd5, %rd19;
	mov.u32 	%r1, %ntid.x;
	mov.u32 	%r2, %tid.x;
	setp.ne.s32 	%p39, %r2, 0;
	@%p39 bra 	$L__BB0_2;
	mov.b32 	%r69, 0;
	st.global.u32 	[%rd5], %r69;
	st.global.u32 	[%rd4], %r69;
$L__BB0_2:
	setp.eq.s32 	%p4, %r2, 0;
	mul.lo.s32 	%r71, %r2, %r120;
	shl.b32 	%r72, %r71, 1;
	div.s32 	%r73, %r72, %r1;
	add.s32 	%r3, %r120, -1;
	sub.s32 	%r74, %r73, %r3;
	max.s32 	%r4, %r74, 0;
	min.s32 	%r5, %r3, %r73;
	setp.lt.s32 	%p5, %r74, 1;
	not.b32 	%r75, %r4;
	add.s32 	%r76, %r120, %r75;
	selp.b32 	%r118, %r5, %r76, %p5;
	setp.lt.s32 	%p6, %r118, 0;
	mov.b32 	%r117, 0;
	or.pred  	%p7, %p4, %p6;
	@%p7 bra 	$L__BB0_13;
	mul.wide.u32 	%rd21, %r2, 4;
	add.s64 	%rd6, %rd5, %rd21;
	add.s64 	%rd7, %rd4, %rd21;
	mov.b32 	%r117, 0;
$L__BB0_4:
	mov.u32 	%r7, %r118;
	sub.s32 	%r78, %r7, %r117;
	shr.u32 	%r79, %r78, 31;
	add.s32 	%r80, %r78, %r79;
	shr.s32 	%r81, %r80, 1;
	add.s32 	%r118, %r81, %r117;
	sub.s32 	%r10, %r5, %r118;
	add.s32 	%r11, %r118, %r4;
	mul.wide.s32 	%rd22, %r10, 4;
	add.s64 	%rd8, %rd1, %rd22;
	ld.global.u32 	%r82, [%rd8];
	mul.wide.s32 	%rd23, %r11, 4;
	add.s64 	%rd9, %rd3, %rd23;
	ld.global.u32 	%r83, [%rd9];
	setp.le.s32 	%p8, %r82, %r83;
	@%p8 bra 	$L__BB0_6;
	add.s32 	%r117, %r118, 1;
	mov.pred 	%p39, -1;
	mov.u32 	%r118, %r7;
	bra.uni 	$L__BB0_12;
$L__BB0_6:
	setp.ne.s32 	%p9, %r11, 0;
	@%p9 bra 	$L__BB0_8;
	add.s32 	%r87, %r10, 1;
	st.global.u32 	[%rd6], %r87;
	mov.b32 	%r88, 0;
	st.global.u32 	[%rd7], %r88;
	mov.pred 	%p39, 0;
	mov.u32 	%r118, %r7;
	bra.uni 	$L__BB0_12;
$L__BB0_8:
	setp.ne.s32 	%p10, %r10, %r3;
	@%p10 bra 	$L__BB0_10;
	st.global.u32 	[%rd6], %r120;
	st.global.u32 	[%rd7], %r11;
	mov.pred 	%p39, 0;
	mov.u32 	%r118, %r7;
	bra.uni 	$L__BB0_12;
$L__BB0_10:
	ld.global.u32 	%r84, [%rd8+4];
	ld.global.u32 	%r85, [%rd9+-4];
	setp.le.s32 	%p12, %r84, %r85;
	mov.pred 	%p39, -1;
	@%p12 bra 	$L__BB0_12;
	add.s32 	%r86, %r10, 1;
	st.global.u32 	[%rd6], %r86;
	st.global.u32 	[%rd7], %r11;
	mov.pred 	%p39, 0;
	mov.u32 	%r118, %r7;
$L__BB0_12:
	setp.le.s32 	%p17, %r117, %r118;
	and.pred  	%p18, %p39, %p17;
	@%p18 bra 	$L__BB0_4;
$L__BB0_13:
	not.pred 	%p19, %p39;
	@%p19 bra 	$L__BB0_15;
	sub.s32 	%r89, %r5, %r117;
	add.s32 	%r90, %r89, 1;
	mul.wide.u32 	%rd24, %r2, 4;
	add.s64 	%rd25, %rd5, %rd24;
	st.global.u32 	[%rd25], %r90;
	add.s64 	%rd26, %rd4, %rd24;
	st.global.u32 	[%rd26], %r120;
$L__BB0_15:
	bar.sync 	0;
	add.s32 	%r91, %r1, -1;
	setp.eq.s32 	%p20, %r2, %r91;
	mul.wide.u32 	%rd27, %r2, 4;
	add.s64 	%rd10, %rd5, %rd27;
	add.s64 	%rd11, %rd4, %rd27;
	mov.u32 	%r121, %r120;
	@%p20 bra 	$L__BB0_17;
	ld.global.u32 	%r120, [%rd10+4];
	ld.global.u32 	%r121, [%rd11+4];
$L__BB0_17:
	ld.global.u32 	%r122, [%rd10];
	ld.global.u32 	%r123, [%rd11];
	add.s32 	%r131, %r123, %r122;
	setp.ge.s32 	%p21, %r122, %r120;
	setp.ge.s32 	%p22, %r123, %r121;
	or.pred  	%p23, %p21, %p22;
	@%p23 bra 	$L__BB0_18;
	bra.uni 	$L__BB0_33;
$L__BB0_18:
	setp.ge.s32 	%p29, %r122, %r120;
	@%p29 bra 	$L__BB0_25;
	sub.s32 	%r101, %r120, %r122;
	and.b32  	%r26, %r101, 3;
	setp.eq.s32 	%p30, %r26, 0;
	mov.u32 	%r129, %r122;
	@%p30 bra 	$L__BB0_22;
	neg.s32 	%r125, %r26;
	mov.u32 	%r129, %r122;
$L__BB0_21:
	.pragma "nounroll";
	mul.wide.s32 	%rd34, %r131, 4;
	add.s64 	%rd35, %rd2, %rd34;
	mul.wide.s32 	%rd36, %r129, 4;
	add.s64 	%rd37, %rd1, %rd36;
	add.s32 	%r129, %r129, 1;
	ld.global.u32 	%r102, [%rd37];
	add.s32 	%r131, %r131, 1;
	st.global.u32 	[%rd35], %r102;
	add.s32 	%r125, %r125, 1;
	setp.ne.s32 	%p31, %r125, 0;
	@%p31 bra 	$L__BB0_21;
$L__BB0_22:
	sub.s32 	%r103, %r122, %r120;
	setp.gt.u32 	%p32, %r103, -4;
	@%p32 bra 	$L__BB0_25;
	add.s64 	%rd12, %rd1, 8;
	sub.s32 	%r137, %r129, %r120;
	add.s64 	%rd13, %rd2, 8;
$L__BB0_24:
	mul.wide.s32 	%rd38, %r129, 4;
	add.s64 	%rd39, %rd12, %rd38;
	mul.wide.s32 	%rd40, %r131, 4;
	add.s64 	%rd41, %rd13, %rd40;
	ld.global.u32 	%r104, [%rd39+-8];
	st.global.u32 	[%rd41+-8], %r104;
	ld.global.u32 	%r105, [%rd39+-4];
	st.global.u32 	[%rd41+-4], %r105;
	ld.global.u32 	%r106, [%rd39];
	st.global.u32 	[%rd41], %r106;
	add.s32 	%r129, %r129, 4;
	ld.global.u32 	%r107, [%rd39+4];
	add.s32 	%r131, %r131, 4;
	st.global.u32 	[%rd41+4], %r107;
	add.s32 	%r137, %r137, 4;
	setp.eq.s32 	%p33, %r137, 0;
	@%p33 bra 	$L__BB0_25;
	bra.uni 	$L__BB0_24;
$L__BB0_25:
	setp.ge.s32 	%p34, %r123, %r121;
	@%p34 bra 	$L__BB0_32;
	sub.s32 	%r108, %r121, %r123;
	and.b32  	%r45, %r108, 3;
	setp.eq.s32 	%p35, %r45, 0;
	mov.u32 	%r136, %r123;
	@%p35 bra 	$L__BB0_29;
	neg.s32 	%r132, %r45;
	mov.u32 	%r136, %r123;
$L__BB0_28:
	.pragma "nounroll";
	mul.wide.s32 	%rd42, %r131, 4;
	add.s64 	%rd43, %rd2, %rd42;
	mul.wide.s32 	%rd44, %r136, 4;
	add.s64 	%rd45, %rd3, %rd44;
	add.s32 	%r136, %r136, 1;
	ld.global.u32 	%r109, [%rd45];
	add.s32 	%r131, %r131, 1;
	st.global.u32 	[%rd43], %r109;
	add.s32 	%r132, %r132, 1;
	setp.ne.s32 	%p36, %r132, 0;
	@%p36 bra 	$L__BB0_28;
$L__BB0_29:
	sub.s32 	%r110, %r123, %r121;
	setp.gt.u32 	%p37, %r110, -4;
	@%p37 bra 	$L__BB0_32;
	add.s64 	%rd14, %rd3, 8;
	sub.s32 	%r140, %r136, %r121;
	add.s64 	%rd15, %rd2, 8;
$L__BB0_31:
	mul.wide.s32 	%rd46, %r136, 4;
	add.s64 	%rd47, %rd14, %rd46;
	mul.wide.s32 	%rd48, %r131, 4;
	add.s64 	%rd49, %rd15, %rd48;
	ld.global.u32 	%r111, [%rd47+-8];
	st.global.u32 	[%rd49+-8], %r111;
	ld.global.u32 	%r112, [%rd47+-4];
	st.global.u32 	[%rd49+-4], %r112;
	ld.global.u32 	%r113, [%rd47];
	st.global.u32 	[%rd49], %r113;
	add.s32 	%r136, %r136, 4;
	ld.global.u32 	%r114, [%rd47+4];
	add.s32 	%r131, %r131, 4;
	st.global.u32 	[%rd49+4], %r114;
	add.s32 	%r140, %r140, 4;
	setp.ne.s32 	%p38, %r140, 0;
	@%p38 bra 	$L__BB0_31;
$L__BB0_32:
	ret;
$L__BB0_33:
	mul.wide.s32 	%rd28, %r122, 4;
	add.s64 	%rd29, %rd1, %rd28;
	ld.global.u32 	%r93, [%rd29];
	mul.wide.s32 	%rd30, %r123, 4;
	add.s64 	%rd31, %rd3, %rd30;
	ld.global.u32 	%r95, [%rd31];
	setp.gt.s32 	%p24, %r93, %r95;
	setp.le.s32 	%p25, %r93, %r95;
	selp.u32 	%r97, 1, 0, %p25;
	add.s32 	%r122, %r122, %r97;
	selp.u32 	%r98, 1, 0, %p24;
	add.s32 	%r123, %r123, %r98;
	min.s32 	%r99, %r93, %r95;
	mul.wide.s32 	%rd32, %r131, 4;
	add.s64 	%rd33, %rd2, %rd32;
	st.global.u32 	[%rd33], %r99;
	add.s32 	%r131, %r131, 1;
	setp.lt.s32 	%p26, %r122, %r120;
	setp.lt.s32 	%p27, %r123, %r121;
	and.pred  	%p28, %p26, %p27;
	@%p28 bra 	$L__BB0_33;
	bra.uni 	$L__BB0_18;

}


// ===== COMPILED SASS (sm_100) =====

	.target	sm_100

	.elftype	@"ET_EXEC"


//--------------------- .note.nv.tkinfo           --------------------------
	.section	.note.nv.tkinfo,"",@"SHT_NOTE"
	.sectionflags	@"SHF_NOTE_NV_TKINFO"
	.tkinfo
        /*0018*/ 	.word	0x00000002
        /*0030*/ 	.string	""
        /*0030*/ 	.string	"ptxas"
        /*0030*/ 	.string	"Cuda compilation tools, release 13.0, V13.0.88"
        /*0030*/ 	.string	"Build cuda_13.0.r13.0/compiler.36424714_0"
        /*0030*/ 	.string	"-arch sm_100 -m 64 "



//--------------------- .note.nv.cuinfo           --------------------------
	.section	.note.nv.cuinfo,"",@"SHT_NOTE"
	.sectionflags	@"SHF_NOTE_NV_CUINFO"
        /*0018*/ 	.short	0x0002
        /*001a*/ 	.short	0x0064
        /*001c*/ 	.short	0x0082
	.zero		2


//--------------------- .nv.info                  --------------------------
	.section	.nv.info,"",@"SHT_CUDA_INFO"
	.align	4


	//----- nvinfo : EIATTR_REGCOUNT
	.align		4
        /*0000*/ 	.byte	0x04, 0x2f
        /*0002*/ 	.short	(.L_1 - .L_0)
	.align		4
.L_0:
        /*0004*/ 	.word	index@(_Z9MergePathPiS_S_S_S_i)
        /*0008*/ 	.word	0x0000001c


	//----- nvinfo : EIATTR_FRAME_SIZE
	.align		4
.L_1:
        /*000c*/ 	.byte	0x04, 0x11
        /*000e*/ 	.short	(.L_3 - .L_2)
	.align		4
.L_2:
        /*0010*/ 	.word	index@(_Z9MergePathPiS_S_S_S_i)
        /*0014*/ 	.word	0x00000000


	//----- nvinfo : EIATTR_MIN_STACK_SIZE
	.align		4
.L_3:
        /*0018*/ 	.byte	0x04, 0x12
        /*001a*/ 	.short	(.L_5 - .L_4)
	.align		4
.L_4:
        /*001c*/ 	.word	index@(_Z9MergePathPiS_S_S_S_i)
        /*0020*/ 	.word	0x00000000
.L_5:


//--------------------- .nv.compat                --------------------------
	.section	.nv.compat,"",@"SHT_CUDA_COMPAT_INFO"
	.align	4
        /*0000*/ 	.byte	0x02, 0x09, 0x00, 0x00, 0x02, 0x02, 0x01, 0x00, 0x02, 0x05, 0x05, 0x00, 0x03, 0x07, 0x01, 0x01
        /*0010*/ 	.byte	0x02, 0x03, 0x00, 0x00, 0x02, 0x06, 0x01, 0x00, 0x04, 0x0b, 0x08, 0x00, 0x09, 0x00, 0x00, 0x00
        /*0020*/ 	.byte	0x00, 0x00, 0x00, 0x00


//--------------------- .nv.info._Z9MergePathPiS_S_S_S_i --------------------------
	.section	.nv.info._Z9MergePathPiS_S_S_S_i,"",@"SHT_CUDA_INFO"
	.sectionflags	@""
	.align	4


	//----- nvinfo : EIATTR_CUDA_API_VERSION
	.align		4
        /*0000*/ 	.byte	0x04, 0x37
        /*0002*/ 	.short	(.L_7 - .L_6)
.L_6:
        /*0004*/ 	.word	0x00000082


	//----- nvinfo : EIATTR_KPARAM_INFO
	.align		4
.L_7:
        /*0008*/ 	.byte	0x04, 0x17
        /*000a*/ 	.short	(.L_9 - .L_8)
.L_8:
        /*000c*/ 	.word	0x00000000
        /*0010*/ 	.short	0x0005
        /*0012*/ 	.short	0x0028
        /*0014*/ 	.byte	0x00, 0xf0, 0x11, 0x00


	//----- nvinfo : EIATTR_KPARAM_INFO
	.align		4
.L_9:
        /*0018*/ 	.byte	0x04, 0x17
        /*001a*/ 	.short	(.L_11 - .L_10)
.L_10:
        /*001c*/ 	.word	0x00000000
        /*0020*/ 	.short	0x0004
        /*0022*/ 	.short	0x0020
        /*0024*/ 	.byte	0x00, 0xf5, 0x21, 0x00


	//----- nvinfo : EIATTR_KPARAM_INFO
	.align		4
.L_11:
        /*0028*/ 	.byte	0x04, 0x17
        /*002a*/ 	.short	(.L_13 - .L_12)
.L_12:
        /*002c*/ 	.word	0x00000000
        /*0030*/ 	.short	0x0003
        /*0032*/ 	.short	0x0018
        /*0034*/ 	.byte	0x00, 0xf5, 0x21, 0x00


	//----- nvinfo : EIATTR_KPARAM_INFO
	.align		4
.L_13:
        /*0038*/ 	.byte	0x04, 0x17
        /*003a*/ 	.short	(.L_15 - .L_14)
.L_14:
        /*003c*/ 	.word	0x00000000
        /*0040*/ 	.short	0x0002
        /*0042*/ 	.short	0x0010
        /*0044*/ 	.byte	0x00, 0xf5, 0x21, 0x00


	//----- nvinfo : EIATTR_KPARAM_INFO
	.align		4
.L_15:
        /*0048*/ 	.byte	0x04, 0x17
        /*004a*/ 	.short	(.L_17 - .L_16)
.L_16:
        /*004c*/ 	.word	0x00000000
        /*0050*/ 	.short	0x0001
        /*0052*/ 	.short	0x0008
        /*0054*/ 	.byte	0x00, 0xf5, 0x21, 0x00


	//----- nvinfo : EIATTR_KPARAM_INFO
	.align		4
.L_17:
        /*0058*/ 	.byte	0x04, 0x17
        /*005a*/ 	.short	(.L_19 - .L_18)
.L_18:
        /*005c*/ 	.word	0x00000000
        /*0060*/ 	.short	0x0000
        /*0062*/ 	.short	0x0000
        /*0064*/ 	.byte	0x00, 0xf5, 0x21, 0x00


	//----- nvinfo : EIATTR_SPARSE_MMA_MASK
	.align		4
.L_19:
        /*0068*/ 	.byte	0x03, 0x50
        /*006a*/ 	.short	0x0000


	//----- nvinfo : EIATTR_MAXREG_COUNT
	.align		4
        /*006c*/ 	.byte	0x03, 0x1b
        /*006e*/ 	.short	0x00ff


	//----- nvinfo : EIATTR_NUM_BARRIERS
	.align		4
        /*0070*/ 	.byte	0x02, 0x4c
        /*0072*/ 	.byte	0x01
	.zero		1


	//----- nvinfo : EIATTR_MERCURY_ISA_VERSION
	.align		4
        /*0074*/ 	.byte	0x03, 0x5f
        /*0076*/ 	.short	0x0101


	//----- nvinfo : EIATTR_VRC_CTA_INIT_COUNT
	.align		4
        /*0078*/ 	.byte	0x02, 0x4a
	.zero		1
	.zero		1


	//----- nvinfo : EIATTR_EXIT_INSTR_OFFSETS
	.align		4
        /*007c*/ 	.byte	0x04, 0x1c
        /*007e*/ 	.short	(.L_21 - .L_20)


	//   ....[0]....
.L_20:
        /*0080*/ 	.word	0x00000c20


	//   ....[1]....
        /*0084*/ 	.word	0x00000d80


	//   ....[2]....
        /*0088*/ 	.word	0x00000f30


	//----- nvinfo : EIATTR_CRS_STACK_SIZE
	.align		4
.L_21:
        /*008c*/ 	.byte	0x04, 0x1e
        /*008e*/ 	.short	(.L_23 - .L_22)
.L_22:
        /*0090*/ 	.word	0x00000000


	//----- nvinfo : EIATTR_CBANK_PARAM_SIZE
	.align		4
.L_23:
        /*0094*/ 	.byte	0x03, 0x19
        /*0096*/ 	.short	0x002c


	//----- nvinfo : EIATTR_PARAM_CBANK
	.align		4
        /*0098*/ 	.byte	0x04, 0x0a
        /*009a*/ 	.short	(.L_25 - .L_24)
	.align		4
.L_24:
        /*009c*/ 	.word	index@(.nv.constant0._Z9MergePathPiS_S_S_S_i)
        /*00a0*/ 	.short	0x0380
        /*00a2*/ 	.short	0x002c


	//----- nvinfo : EIATTR_SW_WAR
	.align		4
.L_25:
        /*00a4*/ 	.byte	0x04, 0x36
        /*00a6*/ 	.short	(.L_27 - .L_26)
.L_26:
        /*00a8*/ 	.word	0x00000008
.L_27:


//--------------------- .nv.callgraph             --------------------------
	.section	.nv.callgraph,"",@"SHT_CUDA_CALLGRAPH"
	.align	4
	.sectionentsize	8
	.align		4
        /*0000*/ 	.word	0x00000000
	.align		4
        /*0004*/ 	.word	0xffffffff
	.align		4
        /*0008*/ 	.word	0x00000000
	.align		4
        /*000c*/ 	.word	0xfffffffe
	.align		4
        /*0010*/ 	.word	0x00000000
	.align		4
        /*0014*/ 	.word	0xfffffffd
	.align		4
        /*0018*/ 	.word	0x00000000
	.align		4
        /*001c*/ 	.word	0xfffffffc


//--------------------- .text._Z9MergePathPiS_S_S_S_i --------------------------
	.section	.text._Z9MergePathPiS_S_S_S_i,"ax",@progbits
	.align	128
        .global         _Z9MergePathPiS_S_S_S_i
        .type           _Z9MergePathPiS_S_S_S_i,@function
        .size           _Z9MergePathPiS_S_S_S_i,(.L_x_19 - _Z9MergePathPiS_S_S_S_i)
        .other          _Z9MergePathPiS_S_S_S_i,@"STO_CUDA_ENTRY STV_DEFAULT"
_Z9MergePathPiS_S_S_S_i:
.text._Z9MergePathPiS_S_S_S_i:
[----:B------:R-:W-:Y:S08]  /*0000*/  LDC R1, c[0x0][0x37c] ;  /* 0x0000df00ff017b82 */ /* 0x000ff00000000800 */
[----:B------:R-:W0:Y:S01]  /*0010*/  LDC R8, c[0x0][0x360] ;  /* 0x0000d800ff087b82 */ /* 0x000e220000000800 */
[----:B------:R-:W1:Y:S01]  /*0020*/  S2R R9, SR_TID.X ;  /* 0x0000000000097919 */ /* 0x000e620000002100 */
[----:B------:R-:W2:Y:S01]  /*0030*/  LDCU UR5, c[0x0][0x3a8] ;  /* 0x00007500ff0577ac */ /* 0x000ea20008000800 */
[----:B------:R-:W-:Y:S01]  /*0040*/  BSSY.RECONVERGENT B0, `(.L_x_0) ;  /* 0x0000061000007945 */ /* 0x000fe20003800200 */
[----:B------:R-:W-:Y:S01]  /*0050*/  IMAD.MOV.U32 R13, RZ, RZ, RZ ;  /* 0x000000ffff0d7224 */ /* 0x000fe200078e00ff */
[----:B------:R-:W3:Y:S01]  /*0060*/  LDCU.64 UR8, c[0x0][0x358] ;  /* 0x00006b00ff0877ac */ /* 0x000ee20008000a00 */
[----:B------:R-:W4:Y:S01]  /*0070*/  LDCU UR6, c[0x0][0x3a8] ;  /* 0x00007500ff0677ac */ /* 0x000f220008000800 */
[----:B--2---:R-:W-:Y:S01]  /*0080*/  UIADD3 UR4, UPT, UPT, UR5, -0x1, URZ ;  /* 0xffffffff05047890 */ /* 0x004fe2000fffe0ff */
[----:B0-----:R-:W-:-:S02]  /*0090*/  IABS R7, R8 ;  /* 0x0000000800077213 */ /* 0x001fc40000000000 */
[----:B------:R-:W-:Y:S02]  /*00a0*/  IABS R10, R8 ;  /* 0x00000008000a7213 */ /* 0x000fe40000000000 */
[----:B------:R-:W0:Y:S02]  /*00b0*/  I2F.RP R4, R7 ;  /* 0x0000000700047306 */ /* 0x000e240000209400 */
[----:B------:R-:W-:Y:S01]  /*00c0*/  IADD3 R10, PT, PT, RZ, -R10, RZ ;  /* 0x8000000aff0a7210 */ /* 0x000fe20007ffe0ff */
[C---:B-1----:R-:W-:Y:S01]  /*00d0*/  IMAD R0, R9.reuse, UR5, RZ ;  /* 0x0000000509007c24 */ /* 0x042fe2000f8e02ff */
[----:B------:R-:W-:-:S03]  /*00e0*/  ISETP.NE.AND P0, PT, R9, RZ, PT ;  /* 0x000000ff0900720c */ /* 0x000fc60003f05270 */
[----:B------:R-:W-:-:S05]  /*00f0*/  IMAD.SHL.U32 R5, R0, 0x2, RZ ;  /* 0x0000000200057824 */ /* 0x000fca00078e00ff */
[----:B------:R-:W-:Y:S01]  /*0100*/  IABS R0, R5 ;  /* 0x0000000500007213 */ /* 0x000fe20000000000 */
[----:B0-----:R-:W0:Y:S01]  /*0110*/  MUFU.RCP R4, R4 ;  /* 0x0000000400047308 */ /* 0x001e220000001000 */
[----:B------:R-:W-:-:S04]  /*0120*/  LOP3.LUT R5, R5, R8, RZ, 0x3c, !PT ;  /* 0x0000000805057212 */ /* 0x000fc800078e3cff */
[----:B------:R-:W-:Y:S01]  /*0130*/  ISETP.GE.AND P2, PT, R5, RZ, PT ;  /* 0x000000ff0500720c */ /* 0x000fe20003f46270 */
[----:B0-----:R-:W-:Y:S02]  /*0140*/  VIADD R2, R4, 0xffffffe ;  /* 0x0ffffffe04027836 */ /* 0x001fe40000000000 */
[----:B------:R-:W0:Y:S02]  /*0150*/  @!P0 LDC.64 R4, c[0x0][0x3a0] ;  /* 0x0000e800ff048b82 */ /* 0x000e240000000a00 */
[----:B------:R1:W2:Y:S02]  /*0160*/  F2I.FTZ.U32.TRUNC.NTZ R3, R2 ;  /* 0x0000000200037305 */ /* 0x0002a4000021f000 */
[----:B-1----:R-:W-:Y:S02]  /*0170*/  IMAD.MOV.U32 R2, RZ, RZ, RZ ;  /* 0x000000ffff027224 */ /* 0x002fe400078e00ff */
[----:B--2---:R-:W-:-:S04]  /*0180*/  IMAD.MOV R6, RZ, RZ, -R3 ;  /* 0x000000ffff067224 */ /* 0x004fc800078e0a03 */
[----:B------:R-:W-:-:S04]  /*0190*/  IMAD R11, R6, R7, RZ ;  /* 0x00000007060b7224 */ /* 0x000fc800078e02ff */
[----:B------:R-:W-:-:S04]  /*01a0*/  IMAD.HI.U32 R3, R3, R11, R2 ;  /* 0x0000000b03037227 */ /* 0x000fc800078e0002 */
[----:B------:R-:W-:Y:S02]  /*01b0*/  IMAD.MOV.U32 R2, RZ, RZ, R0 ;  /* 0x000000ffff027224 */ /* 0x000fe400078e0000 */
[----:B------:R-:W-:Y:S02]  /*01c0*/  IMAD.MOV.U32 R11, RZ, RZ, R10 ;  /* 0x000000ffff0b7224 */ /* 0x000fe400078e000a */
[----:B------:R-:W-:-:S04]  /*01d0*/  IMAD.HI.U32 R0, R3, R2, RZ ;  /* 0x0000000203007227 */ /* 0x000fc800078e00ff */
[----:B------:R-:W-:-:S05]  /*01e0*/  IMAD R2, R0, R11, R2 ;  /* 0x0000000b00027224 */ /* 0x000fca00078e0202 */
[----:B------:R-:W-:-:S13]  /*01f0*/  ISETP.GT.U32.AND P3, PT, R7, R2, PT ;  /* 0x000000020700720c */ /* 0x000fda0003f64070 */
[-C--:B------:R-:W-:Y:S01]  /*0200*/  @!P3 IADD3 R2, PT, PT, R2, -R7.reuse, RZ ;  /* 0x800000070202b210 */ /* 0x080fe20007ffe0ff */
[----:B------:R-:W-:Y:S01]  /*0210*/  @!P3 VIADD R0, R0, 0x1 ;  /* 0x000000010000b836 */ /* 0x000fe20000000000 */
[----:B------:R-:W-:Y:S02]  /*0220*/  ISETP.NE.AND P3, PT, R8, RZ, PT ;  /* 0x000000ff0800720c */ /* 0x000fe40003f65270 */
[----:B------:R-:W-:Y:S02]  /*0230*/  ISETP.GE.U32.AND P1, PT, R2, R7, PT ;  /* 0x000000070200720c */ /* 0x000fe40003f26070 */
[----:B------:R-:W3:Y:S11]  /*0240*/  @!P0 LDC.64 R2, c[0x0][0x398] ;  /* 0x0000e600ff028b82 */ /* 0x000ef60000000a00 */
[----:B------:R-:W-:-:S04]  /*0250*/  @P1 VIADD R0, R0, 0x1 ;  /* 0x0000000100001836 */ /* 0x000fc80000000000 */
[----:B------:R-:W-:Y:S01]  /*0260*/  @!P2 IMAD.MOV R0, RZ, RZ, -R0 ;  /* 0x000000ffff00a224 */ /* 0x000fe200078e0a00 */
[----:B------:R-:W-:-:S04]  /*0270*/  @!P3 LOP3.LUT R0, RZ, R8, RZ, 0x33, !PT ;  /* 0x00000008ff00b212 */ /* 0x000fc800078e33ff */
[C---:B------:R-:W-:Y:S02]  /*0280*/  IADD3 R6, PT, PT, R0.reuse, -UR4, RZ ;  /* 0x8000000400067c10 */ /* 0x040fe4000fffe0ff */
[----:B------:R-:W-:Y:S01]  /*0290*/  VIMNMX R10, PT, PT, R0, UR4, PT ;  /* 0x00000004000a7c48 */ /* 0x000fe2000bfe0100 */
[----:B----4-:R-:W-:Y:S01]  /*02a0*/  IMAD.U32 R0, RZ, RZ, UR6 ;  /* 0x00000006ff007e24 */ /* 0x010fe2000f8e00ff */
[----:B------:R-:W-:Y:S01]  /*02b0*/  VIMNMX R11, PT, PT, RZ, R6, !PT ;  /* 0x00000006ff0b7248 */ /* 0x000fe20007fe0100 */
[----:B---3--:R1:W-:Y:S01]  /*02c0*/  @!P0 STG.E desc[UR8][R2.64], RZ ;  /* 0x000000ff02008986 */ /* 0x0083e2000c101908 */
[----:B------:R-:W-:Y:S02]  /*02d0*/  ISETP.GE.AND P1, PT, R6, 0x1, PT ;  /* 0x000000010600780c */ /* 0x000fe40003f26270 */
[----:B------:R-:W-:Y:S01]  /*02e0*/  LOP3.LUT R6, RZ, R11, RZ, 0x33, !PT ;  /* 0x0000000bff067212 */ /* 0x000fe200078e33ff */
[----:B0-----:R1:W-:Y:S04]  /*02f0*/  @!P0 STG.E desc[UR8][R4.64], RZ ;  /* 0x000000ff04008986 */ /* 0x0013e8000c101908 */
[----:B------:R-:W-:-:S05]  /*0300*/  VIADD R7, R6, UR5 ;  /* 0x0000000506077c36 */ /* 0x000fca0008000000 */
[----:B------:R-:W-:-:S04]  /*0310*/  SEL R12, R10, R7, !P1 ;  /* 0x000000070a0c7207 */ /* 0x000fc80004800000 */
[----:B------:R-:W-:-:S04]  /*0320*/  ISETP.GE.AND P1, PT, R12, RZ, PT ;  /* 0x000000ff0c00720c */ /* 0x000fc80003f26270 */
[----:B------:R-:W-:-:S13]  /*0330*/  ISETP.EQ.OR P1, PT, R9, RZ, !P1 ;  /* 0x000000ff0900720c */ /* 0x000fda0004f22670 */
[----:B-1----:R-:W-:Y:S05]  /*0340*/  @P1 BRA `(.L_x_1) ;  /* 0x0000000000c01947 */ /* 0x002fea0003800000 */
[----:B------:R-:W0:Y:S01]  /*0350*/  LDC.64 R6, c[0x0][0x398] ;  /* 0x0000e600ff067b82 */ /* 0x000e220000000a00 */
[----:B------:R-:W-:-:S07]  /*0360*/  HFMA2 R13, -RZ, RZ, 0, 0 ;  /* 0x00000000ff0d7431 */ /* 0x000fce00000001ff */
[----:B------:R-:W1:Y:S08]  /*0370*/  LDC.64 R14, c[0x0][0x3a0] ;  /* 0x0000e800ff0e7b82 */ /* 0x000e700000000a00 */
[----:B------:R-:W2:Y:S08]  /*0380*/  LDC.64 R4, c[0x0][0x380] ;  /* 0x0000e000ff047b82 */ /* 0x000eb00000000a00 */
[----:B------:R-:W3:Y:S01]  /*0390*/  LDC.64 R2, c[0x0][0x388] ;  /* 0x0000e200ff027b82 */ /* 0x000ee20000000a00 */
[----:B0-----:R-:W-:-:S04]  /*03a0*/  IMAD.WIDE.U32 R6, R9, 0x4, R6 ;  /* 0x0000000409067825 */ /* 0x001fc800078e0006 */
[----:B-1----:R-:W-:-:S07]  /*03b0*/  IMAD.WIDE.U32 R14, R9, 0x4, R14 ;  /* 0x00000004090e7825 */ /* 0x002fce00078e000e */
.L_x_4:
[----:B------:R-:W-:Y:S02]  /*03c0*/  IMAD.IADD R16, R12, 0x1, -R13 ;  /* 0x000000010c107824 */ /* 0x000fe400078e0a0d */
[----:B------:R-:W-:-:S03]  /*03d0*/  IMAD.MOV.U32 R20, RZ, RZ, R12 ;  /* 0x000000ffff147224 */ /* 0x000fc600078e000c */
[----:B------:R-:W-:-:S04]  /*03e0*/  LEA.HI R16, R16, R16, RZ, 0x1 ;  /* 0x0000001010107211 */ /* 0x000fc800078f08ff */
[----:B------:R-:W-:-:S04]  /*03f0*/  LEA.HI.SX32 R12, R16, R13, 0x1f ;  /* 0x0000000d100c7211 */ /* 0x000fc800078ffaff */
[----:B--2---:R-:W-:Y:S01]  /*0400*/  IADD3 R23, PT, PT, R10, -R12, RZ ;  /* 0x8000000c0a177210 */ /* 0x004fe20007ffe0ff */
[----:B-1----:R-:W-:-:S04]  /*0410*/  IMAD.IADD R25, R11, 0x1, R12 ;  /* 0x000000010b197824 */ /* 0x002fc800078e020c */
[----:B--2---:R-:W-:-:S04]  /*0420*/  IMAD.WIDE R16, R23, 0x4, R4 ;  /* 0x0000000417107825 */ /* 0x004fc800078e0204 */
[----:B---3--:R-:W-:Y:S01]  /*0430*/  IMAD.WIDE R18, R25, 0x4, R2 ;  /* 0x0000000419127825 */ /* 0x008fe200078e0202 */
[----:B0-----:R-:W2:Y:S04]  /*0440*/  LDG.E R21, desc[UR8][R16.64] ;  /* 0x0000000810157981 */ /* 0x001ea8000c1e1900 */
[----:B------:R-:W2:Y:S01]  /*0450*/  LDG.E R22, desc[UR8][R18.64] ;  /* 0x0000000812167981 */ /* 0x000ea2000c1e1900 */
[----:B------:R-:W-:Y:S01]  /*0460*/  BSSY.RECONVERGENT B1, `(.L_x_2) ;  /* 0x000001c000017945 */ /* 0x000fe20003800200 */
[----:B--2---:R-:W-:-:S13]  /*0470*/  ISETP.GT.AND P1, PT, R21, R22, PT ;  /* 0x000000161500720c */ /* 0x004fda0003f24270 */
[----:B------:R-:W-:Y:S01]  /*0480*/  @P1 VIADD R13, R12, 0x1 ;  /* 0x000000010c0d1836 */ /* 0x000fe20000000000 */
[----:B------:R-:W-:Y:S02]  /*0490*/  @P1 PLOP3.LUT P0, PT, PT, PT, PT, 0x80, 0x8 ;  /* 0x000000000008181c */ /* 0x000fe40003f0f070 */
[----:B------:R-:W-:Y:S01]  /*04a0*/  @P1 MOV R12, R20 ;  /* 0x00000014000c1202 */ /* 0x000fe20000000f00 */
[----:B------:R-:W-:Y:S10]  /*04b0*/  @P1 BRA `(.L_x_3) ;  /* 0x0000000000581947 */ /* 0x000ff40003800000 */
[----:B------:R-:W-:-:S13]  /*04c0*/  ISETP.NE.AND P1, PT, R25, RZ, PT ;  /* 0x000000ff1900720c */ /* 0x000fda0003f25270 */
[----:B------:R-:W-:Y:S01]  /*04d0*/  @!P1 VIADD R21, R23, 0x1 ;  /* 0x0000000117159836 */ /* 0x000fe20000000000 */
[----:B------:R-:W-:Y:S01]  /*04e0*/  @!P1 PLOP3.LUT P0, PT, PT, PT, PT, 0x8, 0x80 ;  /* 0x000000000080981c */ /* 0x000fe20003f0e170 */
[----:B------:R-:W-:-:S03]  /*04f0*/  @!P1 IMAD.MOV.U32 R12, RZ, RZ, R20 ;  /* 0x000000ffff0c9224 */ /* 0x000fc600078e0014 */
[----:B------:R0:W-:Y:S04]  /*0500*/  @!P1 STG.E desc[UR8][R6.64], R21 ;  /* 0x0000001506009986 */ /* 0x0001e8000c101908 */
[----:B------:R0:W-:Y:S01]  /*0510*/  @!P1 STG.E desc[UR8][R14.64], RZ ;  /* 0x000000ff0e009986 */ /* 0x0001e2000c101908 */
[----:B------:R-:W-:Y:S05]  /*0520*/  @!P1 BRA `(.L_x_3) ;  /* 0x00000000003c9947 */ /* 0x000fea0003800000 */
[----:B------:R-:W-:-:S13]  /*0530*/  ISETP.NE.AND P1, PT, R23, UR4, PT ;  /* 0x0000000417007c0c */ /* 0x000fda000bf25270 */
[----:B0-----:R-:W0:Y:S01]  /*0540*/  @!P1 LDC R21, c[0x0][0x3a8] ;  /* 0x0000ea00ff159b82 */ /* 0x001e220000000800 */
[----:B------:R-:W-:Y:S02]  /*0550*/  @!P1 PLOP3.LUT P0, PT, PT, PT, PT, 0x8, 0x80 ;  /* 0x000000000080981c */ /* 0x000fe40003f0e170 */
[----:B------:R-:W-:Y:S01]  /*0560*/  @!P1 MOV R12, R20 ;  /* 0x00000014000c9202 */ /* 0x000fe20000000f00 */
[----:B0-----:R1:W-:Y:S04]  /*0570*/  @!P1 STG.E desc[UR8][R6.64], R21 ;  /* 0x0000001506009986 */ /* 0x0013e8000c101908 */
[----:B------:R1:W-:Y:S01]  /*0580*/  @!P1 STG.E desc[UR8][R14.64], R25 ;  /* 0x000000190e009986 */ /* 0x0003e2000c101908 */
[----:B------:R-:W-:Y:S05]  /*0590*/  @!P1 BRA `(.L_x_3) ;  /* 0x0000000000209947 */ /* 0x000fea0003800000 */
[----:B------:R-:W2:Y:S04]  /*05a0*/  LDG.E R16, desc[UR8][R16.64+0x4] ;  /* 0x0000040810107981 */ /* 0x000ea8000c1e1900 */
[----:B------:R-:W2:Y:S02]  /*05b0*/  LDG.E R19, desc[UR8][R18.64+-0x4] ;  /* 0xfffffc0812137981 */ /* 0x000ea4000c1e1900 */
[----:B--2---:R-:W-:-:S04]  /*05c0*/  ISETP.GT.AND P1, PT, R16, R19, PT ;  /* 0x000000131000720c */ /* 0x004fc80003f24270 */
[----:B------:R-:W-:-:S09]  /*05d0*/  PLOP3.LUT P0, PT, P1, PT, PT, 0x8, 0x80 ;  /* 0x000000000080781c */ /* 0x000fd20000f0e170 */
[----:B------:R-:W-:Y:S02]  /*05e0*/  @P1 VIADD R23, R23, 0x1 ;  /* 0x0000000117171836 */ /* 0x000fe40000000000 */
[----:B------:R-:W-:-:S03]  /*05f0*/  @P1 IMAD.MOV.U32 R12, RZ, RZ, R20 ;  /* 0x000000ffff0c1224 */ /* 0x000fc600078e0014 */
[----:B------:R2:W-:Y:S04]  /*0600*/  @P1 STG.E desc[UR8][R6.64], R23 ;  /* 0x0000001706001986 */ /* 0x0005e8000c101908 */
[----:B------:R2:W-:Y:S02]  /*0610*/  @P1 STG.E desc[UR8][R14.64], R25 ;  /* 0x000000190e001986 */ /* 0x0005e4000c101908 */
.L_x_3:
[----:B------:R-:W-:Y:S05]  /*0620*/  BSYNC.RECONVERGENT B1 ;  /* 0x0000000000017941 */ /* 0x000fea0003800200 */
.L_x_2:
[----:B------:R-:W-:-:S13]  /*0630*/  ISETP.LE.AND P1, PT, R13, R12, PT ;  /* 0x0000000c0d00720c */ /* 0x000fda0003f23270 */
[----:B------:R-:W-:Y:S05]  /*0640*/  @P0 BRA P1, `(.L_x_4) ;  /* 0xfffffffc005c0947 */ /* 0x000fea000083ffff */
.L_x_1:
[----:B------:R-:W-:Y:S05]  /*0650*/  BSYNC.RECONVERGENT B0 ;  /* 0x0000000000007941 */ /* 0x000fea0003800200 */
.L_x_0:
[----:B------:R-:W3:Y:S01]  /*0660*/  LDC.64 R2, c[0x0][0x398] ;  /* 0x0000e600ff027b82 */ /* 0x000ee20000000a00 */
[----:B------:R-:W-:Y:S01]  /*0670*/  @P0 IADD3 R11, PT, PT, R10, 0x1, -R13 ;  /* 0x000000010a0b0810 */ /* 0x000fe20007ffe80d */
[----:B------:R-:W4:Y:S01]  /*0680*/  LDCU UR4, c[0x0][0x3a8] ;  /* 0x00007500ff0477ac */ /* 0x000f220008000800 */
[----:B------:R-:W-:-:S04]  /*0690*/  IADD3 R8, PT, PT, R8, -0x1, RZ ;  /* 0xffffffff08087810 */ /* 0x000fc80007ffe0ff */
[C---:B------:R-:W-:Y:S01]  /*06a0*/  ISETP.NE.AND P1, PT, R9.reuse, R8, PT ;  /* 0x000000080900720c */ /* 0x040fe20003f25270 */
[----:B------:R-:W5:Y:S08]  /*06b0*/  LDC.64 R4, c[0x0][0x3a0] ;  /* 0x0000e800ff047b82 */ /* 0x000f700000000a00 */
[----:B------:R-:W5:Y:S01]  /*06c0*/  @P0 LDC R17, c[0x0][0x3a8] ;  /* 0x0000ea00ff110b82 */ /* 0x000f620000000800 */
[----:B---3--:R-:W-:-:S07]  /*06d0*/  IMAD.WIDE.U32 R12, R9, 0x4, R2 ;  /* 0x00000004090c7825 */ /* 0x008fce00078e0002 */
[----:B012---:R-:W0:Y:S01]  /*06e0*/  LDC.64 R6, c[0x0][0x390] ;  /* 0x0000e400ff067b82 */ /* 0x007e220000000a00 */
[----:B----4-:R-:W-:Y:S01]  /*06f0*/  IMAD.U32 R3, RZ, RZ, UR4 ;  /* 0x00000004ff037e24 */ /* 0x010fe2000f8e00ff */
[----:B------:R1:W-:Y:S01]  /*0700*/  @P0 STG.E desc[UR8][R12.64], R11 ;  /* 0x0000000b0c000986 */ /* 0x0003e2000c101908 */
[----:B-----5:R-:W-:-:S05]  /*0710*/  IMAD.WIDE.U32 R14, R9, 0x4, R4 ;  /* 0x00000004090e7825 */ /* 0x020fca00078e0004 */
[----:B------:R-:W2:Y:S01]  /*0720*/  LDC.64 R8, c[0x0][0x380] ;  /* 0x0000e000ff087b82 */ /* 0x000ea20000000a00 */
[----:B------:R3:W-:Y:S07]  /*0730*/  @P0 STG.E desc[UR8][R14.64], R17 ;  /* 0x000000110e000986 */ /* 0x0007ee000c101908 */
[----:B-1----:R-:W1:Y:S08]  /*0740*/  LDC.64 R10, c[0x0][0x388] ;  /* 0x0000e200ff0a7b82 */ /* 0x002e700000000a00 */
[----:B------:R-:W-:Y:S06]  /*0750*/  BAR.SYNC.DEFER_BLOCKING 0x0 ;  /* 0x0000000000007b1d */ /* 0x000fec0000010000 */
[----:B------:R-:W4:Y:S04]  /*0760*/  @P1 LDG.E R3, desc[UR8][R14.64+0x4] ;  /* 0x000004080e031981 */ /* 0x000f28000c1e1900 */
[----:B------:R-:W4:Y:S04]  /*0770*/  LDG.E R4, desc[UR8][R14.64] ;  /* 0x000000080e047981 */ /* 0x000f28000c1e1900 */
[----:B------:R-:W5:Y:S04]  /*0780*/  @P1 LDG.E R0, desc[UR8][R12.64+0x4] ;  /* 0x000004080c001981 */ /* 0x000f68000c1e1900 */
[----:B------:R-:W5:Y:S01]  /*0790*/  LDG.E R5, desc[UR8][R12.64] ;  /* 0x000000080c057981 */ /* 0x000f62000c1e1900 */
[----:B------:R-:W-:Y:S01]  /*07a0*/  BSSY.RECONVERGENT B0, `(.L_x_5) ;  /* 0x0000018000007945 */ /* 0x000fe20003800200 */
[----:B----4-:R-:W-:-:S04]  /*07b0*/  ISETP.GE.AND P0, PT, R4, R3, PT ;  /* 0x000000030400720c */ /* 0x010fc80003f06270 */
[C---:B-----5:R-:W-:Y:S01]  /*07c0*/  ISETP.GE.OR P0, PT, R5.reuse, R0, P0 ;  /* 0x000000000500720c */ /* 0x060fe20000706670 */
[----:B------:R-:W-:-:S12]  /*07d0*/  IMAD.IADD R2, R5, 0x1, R4 ;  /* 0x0000000105027824 */ /* 0x000fd800078e0204 */
[----:B0123--:R-:W-:Y:S05]  /*07e0*/  @P0 BRA `(.L_x_6) ;  /* 0x00000000004c0947 */ /* 0x00ffea0003800000 */
.L_x_7:
[----:B------:R-:W-:-:S04]  /*07f0*/  IMAD.WIDE R12, R5, 0x4, R8 ;  /* 0x00000004050c7825 */ /* 0x000fc800078e0208 */
[----:B------:R-:W-:Y:S02]  /*0800*/  IMAD.WIDE R14, R4, 0x4, R10 ;  /* 0x00000004040e7825 */ /* 0x000fe400078e020a */
[----:B------:R-:W2:Y:S04]  /*0810*/  LDG.E R12, desc[UR8][R12.64] ;  /* 0x000000080c0c7981 */ /* 0x000ea8000c1e1900 */
[----:B------:R-:W2:Y:S01]  /*0820*/  LDG.E R15, desc[UR8][R14.64] ;  /* 0x000000080e0f7981 */ /* 0x000ea2000c1e1900 */
[----:B------:R-:W-:Y:S01]  /*0830*/  IMAD.WIDE R16, R2, 0x4, R6 ;  /* 0x0000000402107825 */ /* 0x000fe200078e0206 */
[----:B------:R-:W-:-:S03]  /*0840*/  IADD3 R19, PT, PT, R5, 0x1, RZ ;  /* 0x0000000105137810 */ /* 0x000fc60007ffe0ff */
[----:B------:R-:W-:Y:S02]  /*0850*/  VIADD R18, R4, 0x1 ;  /* 0x0000000104127836 */ /* 0x000fe40000000000 */
[----:B------:R-:W-:Y:S01]  /*0860*/  VIADD R2, R2, 0x1 ;  /* 0x0000000102027836 */ /* 0x000fe20000000000 */
[CC--:B--2---:R-:W-:Y:S02]  /*0870*/  ISETP.GT.AND P1, PT, R12.reuse, R15.reuse, PT ;  /* 0x0000000f0c00720c */ /* 0x0c4fe40003f24270 */
[CC--:B------:R-:W-:Y:S02]  /*0880*/  ISETP.GT.AND P0, PT, R12.reuse, R15.reuse, PT ;  /* 0x0000000f0c00720c */ /* 0x0c0fe40003f04270 */
[----:B------:R-:W-:-:S05]  /*0890*/  VIMNMX R21, PT, PT, R12, R15, PT ;  /* 0x0000000f0c157248 */ /* 0x000fca0003fe0100 */
[----:B------:R0:W-:Y:S04]  /*08a0*/  STG.E desc[UR8][R16.64], R21 ;  /* 0x0000001510007986 */ /* 0x0001e8000c101908 */
[----:B------:R-:W-:Y:S02]  /*08b0*/  @P1 IMAD.MOV R19, RZ, RZ, R5 ;  /* 0x000000ffff131224 */ /* 0x000fe400078e0205 */
[----:B------:R-:W-:Y:S02]  /*08c0*/  @!P0 IADD3 R18, PT, PT, R4, RZ, RZ ;  /* 0x000000ff04128210 */ /* 0x000fe40007ffe0ff */
[----:B------:R-:W-:Y:S01]  /*08d0*/  IMAD.MOV.U32 R5, RZ, RZ, R19 ;  /* 0x000000ffff057224 */ /* 0x000fe200078e0013 */
[----:B------:R-:W-:Y:S02]  /*08e0*/  ISETP.LT.AND P1, PT, R19, R0, PT ;  /* 0x000000001300720c */ /* 0x000fe40003f21270 */
[----:B------:R-:W-:-:S02]  /*08f0*/  ISETP.GE.AND P0, PT, R18, R3, PT ;  /* 0x000000031200720c */ /* 0x000fc40003f06270 */
[----:B------:R-:W-:-:S11]  /*0900*/  MOV R4, R18 ;  /* 0x0000001200047202 */ /* 0x000fd60000000f00 */
[----:B0-----:R-:W-:Y:S05]  /*0910*/  @!P0 BRA P1, `(.L_x_7) ;  /* 0xfffffffc00b48947 */ /* 0x001fea000083ffff */
.L_x_6:
[----:B------:R-:W-:Y:S05]  /*0920*/  BSYNC.RECONVERGENT B0 ;  /* 0x0000000000007941 */ /* 0x000fea0003800200 */
.L_x_5:
[----:B------:R-:W-:Y:S01]  /*0930*/  ISETP.GE.AND P0, PT, R5, R0, PT ;  /* 0x000000000500720c */ /* 0x000fe20003f06270 */
[----:B------:R-:W-:-:S12]  /*0940*/  BSSY.RECONVERGENT B0, `(.L_x_8) ;  /* 0x000002c000007945 */ /* 0x000fd80003800200 */
[----:B------:R-:W-:Y:S05]  /*0950*/  @P0 BRA `(.L_x_9) ;  /* 0x0000000000a80947 */ /* 0x000fea0003800000 */
[----:B------:R-:W-:Y:S01]  /*0960*/  IMAD.IADD R6, R0, 0x1, -R5 ;  /* 0x0000000100067824 */ /* 0x000fe200078e0a05 */
[----:B------:R-:W-:Y:S01]  /*0970*/  BSSY.RECONVERGENT B1, `(.L_x_10) ;  /* 0x0000011000017945 */ /* 0x000fe20003800200 */
[----:B------:R-:W-:-:S03]  /*0980*/  IMAD.IADD R7, R5, 0x1, -R0 ;  /* 0x0000000105077824 */ /* 0x000fc600078e0a00 */
[----:B------:R-:W-:Y:S02]  /*0990*/  LOP3.LUT P0, R6, R6, 0x3, RZ, 0xc0, !PT ;  /* 0x0000000306067812 */ /* 0x000fe4000780c0ff */
[----:B------:R-:W-:-:S11]  /*09a0*/  ISETP.GT.U32.AND P1, PT, R7, -0x4, PT ;  /* 0xfffffffc0700780c */ /* 0x000fd60003f24070 */
[----:B------:R-:W-:Y:S05]  /*09b0*/  @!P0 BRA `(.L_x_11) ;  /* 0x0000000000308947 */ /* 0x000fea0003800000 */
[----:B------:R-:W0:Y:S01]  /*09c0*/  LDC.64 R8, c[0x0][0x390] ;  /* 0x0000e400ff087b82 */ /* 0x000e220000000a00 */
[----:B------:R-:W-:-:S07]  /*09d0*/  IADD3 R14, PT, PT, -R6, RZ, RZ ;  /* 0x000000ff060e7210 */ /* 0x000fce0007ffe1ff */
[----:B------:R-:W1:Y:S02]  /*09e0*/  LDC.64 R12, c[0x0][0x380] ;  /* 0x0000e000ff0c7b82 */ /* 0x000e640000000a00 */
.L_x_12:
[----:B-12---:R-:W-:-:S06]  /*09f0*/  IMAD.WIDE R6, R5, 0x4, R12 ;  /* 0x0000000405067825 */ /* 0x006fcc00078e020c */
[----:B------:R-:W2:Y:S01]  /*0a00*/  LDG.E R7, desc[UR8][R6.64] ;  /* 0x0000000806077981 */ /* 0x000ea2000c1e1900 */
[C---:B0-----:R-:W-:Y:S01]  /*0a10*/  IMAD.WIDE R10, R2.reuse, 0x4, R8 ;  /* 0x00000004020a7825 */ /* 0x041fe200078e0208 */
[----:B------:R-:W-:-:S03]  /*0a20*/  IADD3 R2, PT, PT, R2, 0x1, RZ ;  /* 0x0000000102027810 */ /* 0x000fc60007ffe0ff */
[----:B------:R-:W-:Y:S02]  /*0a30*/  VIADD R14, R14, 0x1 ;  /* 0x000000010e0e7836 */ /* 0x000fe40000000000 */
[----:B------:R-:W-:-:S03]  /*0a40*/  VIADD R5, R5, 0x1 ;  /* 0x0000000105057836 */ /* 0x000fc60000000000 */
[----:B------:R-:W-:Y:S01]  /*0a50*/  ISETP.NE.AND P0, PT, R14, RZ, PT ;  /* 0x000000ff0e00720c */ /* 0x000fe20003f05270 */
[----:B--2---:R2:W-:-:S12]  /*0a60*/  STG.E desc[UR8][R10.64], R7 ;  /* 0x000000070a007986 */ /* 0x0045d8000c101908 */
[----:B------:R-:W-:Y:S05]  /*0a70*/  @P0 BRA `(.L_x_12) ;  /* 0xfffffffc00dc0947 */ /* 0x000fea000383ffff */
.L_x_11:
[----:B------:R-:W-:Y:S05]  /*0a80*/  BSYNC.RECONVERGENT B1 ;  /* 0x0000000000017941 */ /* 0x000fea0003800200 */
.L_x_10:
[----:B------:R-:W-:Y:S05]  /*0a90*/  @P1 BRA `(.L_x_9) ;  /* 0x0000000000581947 */ /* 0x000fea0003800000 */
[----:B------:R-:W0:Y:S01]  /*0aa0*/  LDC.64 R8, c[0x0][0x380] ;  /* 0x0000e000ff087b82 */ /* 0x000e220000000a00 */
[----:B------:R-:W-:-:S07]  /*0ab0*/  IMAD.IADD R0, R5, 0x1, -R0 ;  /* 0x0000000105007824 */ /* 0x000fce00078e0a00 */
[----:B--2---:R-:W1:Y:S01]  /*0ac0*/  LDC.64 R6, c[0x0][0x390] ;  /* 0x0000e400ff067b82 */ /* 0x004e620000000a00 */
[----:B0-----:R-:W-:-:S05]  /*0ad0*/  IADD3 R8, P0, PT, R8, 0x8, RZ ;  /* 0x0000000808087810 */ /* 0x001fca0007f1e0ff */
[----:B------:R-:W-:Y:S01]  /*0ae0*/  IMAD.X R9, RZ, RZ, R9, P0 ;  /* 0x000000ffff097224 */ /* 0x000fe200000e0609 */
[----:B-1----:R-:W-:-:S04]  /*0af0*/  IADD3 R6, P1, PT, R6, 0x8, RZ ;  /* 0x0000000806067810 */ /* 0x002fc80007f3e0ff */
[----:B------:R-:W-:-:S09]  /*0b00*/  IADD3.X R7, PT, PT, RZ, R7, RZ, P1, !PT ;  /* 0x00000007ff077210 */ /* 0x000fd20000ffe4ff */
.L_x_13:
[----:B------:R-:W-:-:S05]  /*0b10*/  IMAD.WIDE R10, R5, 0x4, R8 ;  /* 0x00000004050a7825 */ /* 0x000fca00078e0208 */
[----:B0-----:R-:W2:Y:S01]  /*0b20*/  LDG.E R15, desc[UR8][R10.64+-0x8] ;  /* 0xfffff8080a0f7981 */ /* 0x001ea2000c1e1900 */
[----:B------:R-:W-:-:S05]  /*0b30*/  IMAD.WIDE R12, R2, 0x4, R6 ;  /* 0x00000004020c7825 */ /* 0x000fca00078e0206 */
[----:B--2---:R0:W-:Y:S04]  /*0b40*/  STG.E desc[UR8][R12.64+-0x8], R15 ;  /* 0xfffff80f0c007986 */ /* 0x0041e8000c101908 */
[----:B------:R-:W2:Y:S04]  /*0b50*/  LDG.E R17, desc[UR8][R10.64+-0x4] ;  /* 0xfffffc080a117981 */ /* 0x000ea8000c1e1900 */
[----:B--2---:R0:W-:Y:S04]  /*0b60*/  STG.E desc[UR8][R12.64+-0x4], R17 ;  /* 0xfffffc110c007986 */ /* 0x0041e8000c101908 */
[----:B------:R-:W2:Y:S04]  /*0b70*/  LDG.E R19, desc[UR8][R10.64] ;  /* 0x000000080a137981 */ /* 0x000ea8000c1e1900 */
[----:B--2---:R0:W-:Y:S04]  /*0b80*/  STG.E desc[UR8][R12.64], R19 ;  /* 0x000000130c007986 */ /* 0x0041e8000c101908 */
[----:B------:R-:W2:Y:S01]  /*0b90*/  LDG.E R21, desc[UR8][R10.64+0x4] ;  /* 0x000004080a157981 */ /* 0x000ea2000c1e1900 */
[----:B------:R-:W-:Y:S01]  /*0ba0*/  VIADD R0, R0, 0x4 ;  /* 0x0000000400007836 */ /* 0x000fe20000000000 */
[----:B------:R-:W-:Y:S01]  /*0bb0*/  IADD3 R2, PT, PT, R2, 0x4, RZ ;  /* 0x0000000402027810 */ /* 0x000fe20007ffe0ff */
[----:B------:R-:W-:-:S03]  /*0bc0*/  VIADD R5, R5, 0x4 ;  /* 0x0000000405057836 */ /* 0x000fc60000000000 */
[----:B------:R-:W-:Y:S01]  /*0bd0*/  ISETP.NE.AND P0, PT, R0, RZ, PT ;  /* 0x000000ff0000720c */ /* 0x000fe20003f05270 */
[----:B--2---:R0:W-:-:S12]  /*0be0*/  STG.E desc[UR8][R12.64+0x4], R21 ;  /* 0x000004150c007986 */ /* 0x0041d8000c101908 */
[----:B------:R-:W-:Y:S05]  /*0bf0*/  @P0 BRA `(.L_x_13) ;  /* 0xfffffffc00c40947 */ /* 0x000fea000383ffff */
.L_x_9:
[----:B------:R-:W-:Y:S05]  /*0c00*/  BSYNC.RECONVERGENT B0 ;  /* 0x0000000000007941 */ /* 0x000fea0003800200 */
.L_x_8:
[----:B------:R-:W-:-:S13]  /*0c10*/  ISETP.GE.AND P0, PT, R4, R3, PT ;  /* 0x000000030400720c */ /* 0x000fda0003f06270 */
[----:B------:R-:W-:Y:S05]  /*0c20*/  @P0 EXIT ;  /* 0x000000000000094d */ /* 0x000fea0003800000 */
[----:B------:R-:W-:Y:S01]  /*0c30*/  IMAD.IADD R0, R3, 0x1, -R4 ;  /* 0x0000000103007824 */ /* 0x000fe200078e0a04 */
[----:B------:R-:W-:Y:S01]  /*0c40*/  BSSY.RECONVERGENT B0, `(.L_x_14) ;  /* 0x0000013000007945 */ /* 0x000fe20003800200 */
[----:B------:R-:W-:Y:S01]  /*0c50*/  IMAD.IADD R5, R4, 0x1, -R3 ;  /* 0x0000000104057824 */ /* 0x000fe200078e0a03 */
[----:B0-----:R-:W-:Y:S02]  /*0c60*/  MOV R13, R4 ;  /* 0x00000004000d7202 */ /* 0x001fe40000000f00 */
[----:B------:R-:W-:Y:S02]  /*0c70*/  LOP3.LUT P0, R0, R0, 0x3, RZ, 0xc0, !PT ;  /* 0x0000000300007812 */ /* 0x000fe4000780c0ff */
[----:B------:R-:W-:-:S11]  /*0c80*/  ISETP.GT.U32.AND P1, PT, R5, -0x4, PT ;  /* 0xfffffffc0500780c */ /* 0x000fd60003f24070 */
[----:B------:R-:W-:Y:S05]  /*0c90*/  @!P0 BRA `(.L_x_15) ;  /* 0x0000000000348947 */ /* 0x000fea0003800000 */
[----:B--2---:R-:W0:Y:S01]  /*0ca0*/  LDC.64 R6, c[0x0][0x390] ;  /* 0x0000e400ff067b82 */ /* 0x004e220000000a00 */
[----:B------:R-:W-:Y:S02]  /*0cb0*/  IMAD.MOV R0, RZ, RZ, -R0 ;  /* 0x000000ffff007224 */ /* 0x000fe400078e0a00 */
[----:B------:R-:W-:-:S05]  /*0cc0*/  IMAD.MOV.U32 R13, RZ, RZ, R4 ;  /* 0x000000ffff0d7224 */ /* 0x000fca00078e0004 */
[----:B------:R-:W1:Y:S02]  /*0cd0*/  LDC.64 R10, c[0x0][0x388] ;  /* 0x0000e200ff0a7b82 */ /* 0x000e640000000a00 */
.L_x_16:
[----:B-1-3--:R-:W-:-:S06]  /*0ce0*/  IMAD.WIDE R4, R13, 0x4, R10 ;  /* 0x000000040d047825 */ /* 0x00afcc00078e020a */
[----:B------:R-:W2:Y:S01]  /*0cf0*/  LDG.E R5, desc[UR8][R4.64] ;  /* 0x0000000804057981 */ /* 0x000ea2000c1e1900 */
[----:B0-----:R-:W-:Y:S01]  /*0d00*/  IMAD.WIDE R8, R2, 0x4, R6 ;  /* 0x0000000402087825 */ /* 0x001fe200078e0206 */
[----:B------:R-:W-:-:S03]  /*0d10*/  IADD3 R0, PT, PT, R0, 0x1, RZ ;  /* 0x0000000100007810 */ /* 0x000fc60007ffe0ff */
[----:B------:R-:W-:Y:S01]  /*0d20*/  VIADD R13, R13, 0x1 ;  /* 0x000000010d0d7836 */ /* 0x000fe20000000000 */
[----:B------:R-:W-:Y:S01]  /*0d30*/  ISETP.NE.AND P0, PT, R0, RZ, PT ;  /* 0x000000ff0000720c */ /* 0x000fe20003f05270 */
[----:B------:R-:W-:Y:S01]  /*0d40*/  VIADD R2, R2, 0x1 ;  /* 0x0000000102027836 */ /* 0x000fe20000000000 */
[----:B--2---:R3:W-:Y:S11]  /*0d50*/  STG.E desc[UR8][R8.64], R5 ;  /* 0x0000000508007986 */ /* 0x0047f6000c101908 */
[----:B------:R-:W-:Y:S05]  /*0d60*/  @P0 BRA `(.L_x_16) ;  /* 0xfffffffc00dc0947 */ /* 0x000fea000383ffff */
.L_x_15:
[----:B------:R-:W-:Y:S05]  /*0d70*/  BSYNC.RECONVERGENT B0 ;  /* 0x0000000000007941 */ /* 0x000fea0003800200 */
.L_x_14:
[----:B------:R-:W-:Y:S05]  /*0d80*/  @P1 EXIT ;  /* 0x000000000000194d */ /* 0x000fea0003800000 */
[----:B------:R-:W0:Y:S01]  /*0d90*/  LDCU.64 UR4, c[0x0][0x388] ;  /* 0x00007100ff0477ac */ /* 0x000e220008000a00 */
[----:B------:R-:W-:Y:S01]  /*0da0*/  IADD3 R3, PT, PT, R13, -R3, RZ ;  /* 0x800000030d037210 */ /* 0x000fe20007ffe0ff */
[----:B------:R-:W1:Y:S01]  /*0db0*/  LDCU.64 UR6, c[0x0][0x390] ;  /* 0x00007200ff0677ac */ /* 0x000e620008000a00 */
[----:B0-----:R-:W-:Y:S02]  /*0dc0*/  UIADD3 UR4, UP0, UPT, UR4, 0x8, URZ ;  /* 0x0000000804047890 */ /* 0x001fe4000ff1e0ff */
[----:B-1----:R-:W-:Y:S02]  /*0dd0*/  UIADD3 UR6, UP1, UPT, UR6, 0x8, URZ ;  /* 0x0000000806067890 */ /* 0x002fe4000ff3e0ff */
[----:B------:R-:W-:Y:S02]  /*0de0*/  UIADD3.X UR5, UPT, UPT, URZ, UR5, URZ, UP0, !UPT ;  /* 0x00000005ff057290 */ /* 0x000fe400087fe4ff */
[----:B------:R-:W-:-:S12]  /*0df0*/  UIADD3.X UR7, UPT, UPT, URZ, UR7, URZ, UP1, !UPT ;  /* 0x00000007ff077290 */ /* 0x000fd80008ffe4ff */
.L_x_17:
[----:B------:R-:W-:Y:S02]  /*0e00*/  IMAD.U32 R4, RZ, RZ, UR4 ;  /* 0x00000004ff047e24 */ /* 0x000fe4000f8e00ff */
[----:B---3--:R-:W-:Y:S02]  /*0e10*/  IMAD.U32 R5, RZ, RZ, UR5 ;  /* 0x00000005ff057e24 */ /* 0x008fe4000f8e00ff */
[----:B------:R-:W-:-:S05]  /*0e20*/  IMAD.WIDE R4, R13, 0x4, R4 ;  /* 0x000000040d047825 */ /* 0x000fca00078e0204 */
[----:B0-----:R-:W3:Y:S01]  /*0e30*/  LDG.E R9, desc[UR8][R4.64+-0x8] ;  /* 0xfffff80804097981 */ /* 0x001ee2000c1e1900 */
[----:B------:R-:W-:Y:S01]  /*0e40*/  MOV R6, UR6 ;  /* 0x0000000600067c02 */ /* 0x000fe20008000f00 */
[----:B--2---:R-:W-:-:S04]  /*0e50*/  IMAD.U32 R7, RZ, RZ, UR7 ;  /* 0x00000007ff077e24 */ /* 0x004fc8000f8e00ff */
[----:B------:R-:W-:-:S05]  /*0e60*/  IMAD.WIDE R6, R2, 0x4, R6 ;  /* 0x0000000402067825 */ /* 0x000fca00078e0206 */
[----:B---3--:R0:W-:Y:S04]  /*0e70*/  STG.E desc[UR8][R6.64+-0x8], R9 ;  /* 0xfffff80906007986 */ /* 0x0081e8000c101908 */
        /* <DEDUP_REMOVED lines=11> */
[----:B------:R-:W-:Y:S05]  /*0f30*/  EXIT ;  /* 0x000000000000794d */ /* 0x000fea0003800000 */
.L_x_18:
[----:B------:R-:W-:-:S00]  /*0f40*/  BRA `(.L_x_18) ;  /* 0xfffffffc00fc7947 */ /* 0x000fc0000383ffff */
[----:B------:R-:W-:-:S00]  /*0f50*/  NOP ;  /* 0x0000000000007918 */ /* 0x000fc00000000000 */
        /* <DEDUP_REMOVED lines=10> */
.L_x_19:


//--------------------- .nv.shared.reserved.0     --------------------------
	.section	.nv.shared.reserved.0,"aw",@nobits
	.weak		__nv_reservedSMEM_offset_0_alias
	.size		__nv_reservedSMEM_offset_0_alias, 0, 64
	.other		__nv_reservedSMEM_offset_0_alias,@"STO_CUDA_RESERVED_SHARED STV_DEFAULT"
__nv_reservedSMEM_offset_0_alias:
	.zero		0
	.zero		64


//--------------------- .nv.constant0._Z9MergePathPiS_S_S_S_i --------------------------
	.section	.nv.constant0._Z9MergePathPiS_S_S_S_i,"a",@progbits
	.sectionflags	@""
	.align	4
.nv.constant0._Z9MergePathPiS_S_S_S_i:
	.zero		940


//--------------------- SYMBOLS --------------------------

	.type		.nv.reservedSmem.offset0,@object
	.size		.nv.reservedSmem.offset0,0x4
